//
// Generated by NVIDIA NVVM Compiler
//
// Compiler Build ID: CL-36424714
// Cuda compilation tools, release 13.0, V13.0.88
// Based on NVVM 20.0.0
//

.version 9.0
.target sm_100
.address_size 64

	// .globl	_Z11addParallelPKfS0_Pfi

.visible .entry _Z11addParallelPKfS0_Pfi(
	.param .u64 .ptr .align 1 _Z11addParallelPKfS0_Pfi_param_0,
	.param .u64 .ptr .align 1 _Z11addParallelPKfS0_Pfi_param_1,
	.param .u64 .ptr .align 1 _Z11addParallelPKfS0_Pfi_param_2,
	.param .u32 _Z11addParallelPKfS0_Pfi_param_3
)
{
	.reg .pred 	%p<2>;
	.reg .b32 	%r<6>;
	.reg .b32 	%f<4>;
	.reg .b64 	%rd<11>;

	ld.param.u64 	%rd1, [_Z11addParallelPKfS0_Pfi_param_0];
	ld.param.u64 	%rd2, [_Z11addParallelPKfS0_Pfi_param_1];
	ld.param.u64 	%rd3, [_Z11addParallelPKfS0_Pfi_param_2];
	ld.param.u32 	%r2, [_Z11addParallelPKfS0_Pfi_param_3];
	mov.u32 	%r3, %ctaid.x;
	mov.u32 	%r4, %ntid.x;
	mov.u32 	%r5, %tid.x;
	mad.lo.s32 	%r1, %r3, %r4, %r5;
	setp.ge.s32 	%p1, %r1, %r2;
	@%p1 bra 	$L__BB0_2;
	cvta.to.global.u64 	%rd4, %rd1;
	cvta.to.global.u64 	%rd5, %rd2;
	cvta.to.global.u64 	%rd6, %rd3;
	mul.wide.s32 	%rd7, %r1, 4;
	add.s64 	%rd8, %rd4, %rd7;
	ld.global.nc.f32 	%f1, [%rd8];
	add.s64 	%rd9, %rd5, %rd7;
	ld.global.nc.f32 	%f2, [%rd9];
	add.f32 	%f3, %f1, %f2;
	add.s64 	%rd10, %rd6, %rd7;
	st.global.f32 	[%rd10], %f3;
$L__BB0_2:
	ret;

}


// ===== COMPILED SASS (sm_100) =====

	.target	sm_100

	.elftype	@"ET_EXEC"


//--------------------- .note.nv.tkinfo           --------------------------
	.section	.note.nv.tkinfo,"",@"SHT_NOTE"
	.sectionflags	@"SHF_NOTE_NV_TKINFO"
	.tkinfo
        /*0018*/ 	.word	0x00000002
        /*0030*/ 	.string	""
        /*0030*/ 	.string	"ptxas"
        /*0030*/ 	.string	"Cuda compilation tools, release 13.0, V13.0.88"
        /*0030*/ 	.string	"Build cuda_13.0.r13.0/compiler.36424714_0"
        /*0030*/ 	.string	"-arch sm_100 -m 64 "



//--------------------- .note.nv.cuinfo           --------------------------
	.section	.note.nv.cuinfo,"",@"SHT_NOTE"
	.sectionflags	@"SHF_NOTE_NV_CUINFO"
        /*0018*/ 	.short	0x0002
        /*001a*/ 	.short	0x0064
        /*001c*/ 	.short	0x0082
	.zero		2


//--------------------- .nv.info                  --------------------------
	.section	.nv.info,"",@"SHT_CUDA_INFO"
	.align	4


	//----- nvinfo : EIATTR_REGCOUNT
	.align		4
        /*0000*/ 	.byte	0x04, 0x2f
        /*0002*/ 	.short	(.L_1 - .L_0)
	.align		4
.L_0:
        /*0004*/ 	.word	index@(_Z11addParallelPKfS0_Pfi)
        /*0008*/ 	.word	0x0000000c


	//----- nvinfo : EIATTR_FRAME_SIZE
	.align		4
.L_1:
        /*000c*/ 	.byte	0x04, 0x11
        /*000e*/ 	.short	(.L_3 - .L_2)
	.align		4
.L_2:
        /*0010*/ 	.word	index@(_Z11addParallelPKfS0_Pfi)
        /*0014*/ 	.word	0x00000000


	//----- nvinfo : EIATTR_MIN_STACK_SIZE
	.align		4
.L_3:
        /*0018*/ 	.byte	0x04, 0x12
        /*001a*/ 	.short	(.L_5 - .L_4)
	.align		4
.L_4:
        /*001c*/ 	.word	index@(_Z11addParallelPKfS0_Pfi)
        /*0020*/ 	.word	0x00000000
.L_5:


//--------------------- .nv.compat                --------------------------
	.section	.nv.compat,"",@"SHT_CUDA_COMPAT_INFO"
	.align	4
        /*0000*/ 	.byte	0x02, 0x09, 0x00, 0x00, 0x02, 0x02, 0x01, 0x00, 0x02, 0x05, 0x05, 0x00, 0x03, 0x07, 0x01, 0x01
        /*0010*/ 	.byte	0x02, 0x03, 0x00, 0x00, 0x02, 0x06, 0x01, 0x00, 0x04, 0x0b, 0x08, 0x00, 0x09, 0x00, 0x00, 0x00
        /*0020*/ 	.byte	0x00, 0x00, 0x00, 0x00


//--------------------- .nv.info._Z11addParallelPKfS0_Pfi --------------------------
	.section	.nv.info._Z11addParallelPKfS0_Pfi,"",@"SHT_CUDA_INFO"
	.sectionflags	@""
	.align	4


	//----- nvinfo : EIATTR_CUDA_API_VERSION
	.align		4
        /*0000*/ 	.byte	0x04, 0x37
        /*0002*/ 	.short	(.L_7 - .L_6)
.L_6:
        /*0004*/ 	.word	0x00000082


	//----- nvinfo : EIATTR_KPARAM_INFO
	.align		4
.L_7:
        /*0008*/ 	.byte	0x04, 0x17
        /*000a*/ 	.short	(.L_9 - .L_8)
.L_8:
        /*000c*/ 	.word	0x00000000
        /*0010*/ 	.short	0x0003
        /*0012*/ 	.short	0x0018
        /*0014*/ 	.byte	0x00, 0xf0, 0x11, 0x00


	//----- nvinfo : EIATTR_KPARAM_INFO
	.align		4
.L_9:
        /*0018*/ 	.byte	0x04, 0x17
        /*001a*/ 	.short	(.L_11 - .L_10)
.L_10:
        /*001c*/ 	.word	0x00000000
        /*0020*/ 	.short	0x0002
        /*0022*/ 	.short	0x0010
        /*0024*/ 	.byte	0x00, 0xf5, 0x21, 0x00


	//----- nvinfo : EIATTR_KPARAM_INFO
	.align		4
.L_11:
        /*0028*/ 	.byte	0x04, 0x17
        /*002a*/ 	.short	(.L_13 - .L_12)
.L_12:
        /*002c*/ 	.word	0x00000000
        /*0030*/ 	.short	0x0001
        /*0032*/ 	.short	0x0008
        /*0034*/ 	.byte	0x00, 0xf5, 0x21, 0x00


	//----- nvinfo : EIATTR_KPARAM_INFO
	.align		4
.L_13:
        /*0038*/ 	.byte	0x04, 0x17
        /*003a*/ 	.short	(.L_15 - .L_14)
.L_14:
        /*003c*/ 	.word	0x00000000
        /*0040*/ 	.short	0x0000
        /*0042*/ 	.short	0x0000
        /*0044*/ 	.byte	0x00, 0xf5, 0x21, 0x00


	//----- nvinfo : EIATTR_SPARSE_MMA_MASK
	.align		4
.L_15:
        /*0048*/ 	.byte	0x03, 0x50
        /*004a*/ 	.short	0x0000


	//----- nvinfo : EIATTR_MAXREG_COUNT
	.align		4
        /*004c*/ 	.byte	0x03, 0x1b
        /*004e*/ 	.short	0x00ff


	//----- nvinfo : EIATTR_MERCURY_ISA_VERSION
	.align		4
        /*0050*/ 	.byte	0x03, 0x5f
        /*0052*/ 	.short	0x0101


	//----- nvinfo : EIATTR_VRC_CTA_INIT_COUNT
	.align		4
        /*0054*/ 	.byte	0x02, 0x4a
	.zero		1
	.zero		1


	//----- nvinfo : EIATTR_EXIT_INSTR_OFFSETS
	.align		4
        /*0058*/ 	.byte	0x04, 0x1c
        /*005a*/ 	.short	(.L_17 - .L_16)


	//   ....[0]....
.L_16:
        /*005c*/ 	.word	0x00000070


	//   ....[1]....
        /*0060*/ 	.word	0x00000130


	//----- nvinfo : EIATTR_CBANK_PARAM_SIZE
	.align		4
.L_17:
        /*0064*/ 	.byte	0x03, 0x19
        /*0066*/ 	.short	0x001c


	//----- nvinfo : EIATTR_PARAM_CBANK
	.align		4
        /*0068*/ 	.byte	0x04, 0x0a
        /*006a*/ 	.short	(.L_19 - .L_18)
	.align		4
.L_18:
        /*006c*/ 	.word	index@(.nv.constant0._Z11addParallelPKfS0_Pfi)
        /*0070*/ 	.short	0x0380
        /*0072*/ 	.short	0x001c


	//----- nvinfo : EIATTR_SW_WAR
	.align		4
.L_19:
        /*0074*/ 	.byte	0x04, 0x36
        /*0076*/ 	.short	(.L_21 - .L_20)
.L_20:
        /*0078*/ 	.word	0x00000008
.L_21:


//--------------------- .nv.callgraph             --------------------------
	.section	.nv.callgraph,"",@"SHT_CUDA_CALLGRAPH"
	.align	4
	.sectionentsize	8
	.align		4
        /*0000*/ 	.word	0x00000000
	.align		4
        /*0004*/ 	.word	0xffffffff
	.align		4
        /*0008*/ 	.word	0x00000000
	.align		4
        /*000c*/ 	.word	0xfffffffe
	.align		4
        /*0010*/ 	.word	0x00000000
	.align		4
        /*0014*/ 	.word	0xfffffffd
	.align		4
        /*0018*/ 	.word	0x00000000
	.align		4
        /*001c*/ 	.word	0xfffffffc


//--------------------- .text._Z11addParallelPKfS0_Pfi --------------------------
	.section	.text._Z11addParallelPKfS0_Pfi,"ax",@progbits
	.align	128
        .global         _Z11addParallelPKfS0_Pfi
        .type           _Z11addParallelPKfS0_Pfi,@function
        .size           _Z11addParallelPKfS0_Pfi,(.L_x_1 - _Z11addParallelPKfS0_Pfi)
        .other          _Z11addParallelPKfS0_Pfi,@"STO_CUDA_ENTRY STV_DEFAULT"
_Z11addParallelPKfS0_Pfi:
.text._Z11addParallelPKfS0_Pfi:
[----:B------:R-:W-:Y:S01]  /*0000*/  LDC R1, c[0x0][0x37c] ;  /* 0x0000df00ff017b82 */ /* 0x000fe20000000800 */
[----:B------:R-:W0:Y:S07]  /*0010*/  S2R R0, SR_TID.X ;  /* 0x0000000000007919 */ /* 0x000e2e0000002100 */
[----:B------:R-:W0:Y:S01]  /*0020*/  S2UR UR4, SR_CTAID.X ;  /* 0x00000000000479c3 */ /* 0x000e220000002500 */
[----:B------:R-:W1:Y:S07]  /*0030*/  LDCU UR5, c[0x0][0x398] ;  /* 0x00007300ff0577ac */ /* 0x000e6e0008000800 */
[----:B------:R-:W0:Y:S02]  /*0040*/  LDC R9, c[0x0][0x360] ;  /* 0x0000d800ff097b82 */ /* 0x000e240000000800 */
[----:B0-----:R-:W-:-:S05]  /*0050*/  IMAD R9, R9, UR4, R0 ;  /* 0x0000000409097c24 */ /* 0x001fca000f8e0200 */
[----:B-1----:R-:W-:-:S13]  /*0060*/  ISETP.GE.AND P0, PT, R9, UR5, PT ;  /* 0x0000000509007c0c */ /* 0x002fda000bf06270 */
[----:B------:R-:W-:Y:S05]  /*0070*/  @P0 EXIT ;  /* 0x000000000000094d */ /* 0x000fea0003800000 */
[----:B------:R-:W0:Y:S01]  /*0080*/  LDC.64 R2, c[0x0][0x380] ;  /* 0x0000e000ff027b82 */ /* 0x000e220000000a00 */
[----:B------:R-:W1:Y:S07]  /*0090*/  LDCU.64 UR4, c[0x0][0x358] ;  /* 0x00006b00ff0477ac */ /* 0x000e6e0008000a00 */
[----:B------:R-:W2:Y:S08]  /*00a0*/  LDC.64 R4, c[0x0][0x388] ;  /* 0x0000e200ff047b82 */ /* 0x000eb00000000a00 */
[----:B------:R-:W3:Y:S01]  /*00b0*/  LDC.64 R6, c[0x0][0x390] ;  /* 0x0000e400ff067b82 */ /* 0x000ee20000000a00 */
[----:B0-----:R-:W-:-:S06]  /*00c0*/  IMAD.WIDE R2, R9, 0x4, R2 ;  /* 0x0000000409027825 */ /* 0x001fcc00078e0202 */
[----:B-1----:R-:W4:Y:S01]  /*00d0*/  LDG.E.CONSTANT R2, desc[UR4][R2.64] ;  /* 0x0000000402027981 */ /* 0x002f22000c1e9900 */
[----:B--2---:R-:W-:-:S06]  /*00e0*/  IMAD.WIDE R4, R9, 0x4, R4 ;  /* 0x0000000409047825 */ /* 0x004fcc00078e0204 */
[----:B------:R-:W4:Y:S01]  /*00f0*/  LDG.E.CONSTANT R5, desc[UR4][R4.64] ;  /* 0x0000000404057981 */ /* 0x000f22000c1e9900 */
[----:B---3--:R-:W-:-:S04]  /*0100*/  IMAD.WIDE R6, R9, 0x4, R6 ;  /* 0x0000000409067825 */ /* 0x008fc800078e0206 */
[----:B----4-:R-:W-:-:S05]  /*0110*/  FADD R9, R2, R5 ;  /* 0x0000000502097221 */ /* 0x010fca0000000000 */
[----:B------:R-:W-:Y:S01]  /*0120*/  STG.E desc[UR4][R6.64], R9 ;  /* 0x0000000906007986 */ /* 0x000fe2000c101904 */
[----:B------:R-:W-:Y:S05]  /*0130*/  EXIT ;  /* 0x000000000000794d */ /* 0x000fea0003800000 */
.L_x_0:
[----:B------:R-:W-:-:S00]  /*0140*/  BRA `(.L_x_0) ;  /* 0xfffffffc00fc7947 */ /* 0x000fc0000383ffff */
[----:B------:R-:W-:-:S00]  /*0150*/  NOP ;  /* 0x0000000000007918 */ /* 0x000fc00000000000 */
        /* <DEDUP_REMOVED lines=10> */
.L_x_1:


//--------------------- .nv.shared.reserved.0     --------------------------
	.section	.nv.shared.reserved.0,"aw",@nobits
	.weak		__nv_reservedSMEM_offset_0_alias
	.size		__nv_reservedSMEM_offset_0_alias, 0, 64
	.other		__nv_reservedSMEM_offset_0_alias,@"STO_CUDA_RESERVED_SHARED STV_DEFAULT"
__nv_reservedSMEM_offset_0_alias:
	.zero		0
	.zero		64


//--------------------- .nv.constant0._Z11addParallelPKfS0_Pfi --------------------------
	.section	.nv.constant0._Z11addParallelPKfS0_Pfi,"a",@progbits
	.sectionflags	@""
	.align	4
.nv.constant0._Z11addParallelPKfS0_Pfi:
	.zero		924


//--------------------- SYMBOLS --------------------------

	.type		.nv.reservedSmem.offset0,@object
	.size		.nv.reservedSmem.offset0,0x4
